	.headerflags	@"EF_CUDA_TEXMODE_UNIFIED EF_CUDA_64BIT_ADDRESS EF_CUDA_ACCELERATORS EF_CUDA_SM90 EF_CUDA_VIRTUAL_SM(EF_CUDA_SM90)"
	.elftype	@"ET_EXEC"


//--------------------- .nv.info                  --------------------------
	.section	.nv.info,"",@"SHT_CUDA_INFO"
	.align	4


	//----- nvinfo : EIATTR_REGCOUNT
	.align		4
        /*0000*/ 	.byte	0x04, 0x2f
        /*0002*/ 	.short	(.L_1 - .L_0)
	.align		4
.L_0:
        /*0004*/ 	.word	index@(triton_poi_fused_cat_2)
        /*0008*/ 	.word	0x00000020


	//----- nvinfo : EIATTR_MIN_STACK_SIZE
	.align		4
.L_1:
        /*000c*/ 	.byte	0x04, 0x12
        /*000e*/ 	.short	(.L_3 - .L_2)
	.align		4
.L_2:
        /*0010*/ 	.word	index@(triton_poi_fused_cat_2)
        /*0014*/ 	.word	0x00000000


	//----- nvinfo : EIATTR_FRAME_SIZE
	.align		4
.L_3:
        /*0018*/ 	.byte	0x04, 0x11
        /*001a*/ 	.short	(.L_5 - .L_4)
	.align		4
.L_4:
        /*001c*/ 	.word	index@(triton_poi_fused_cat_2)
        /*0020*/ 	.word	0x00000000


	//----- nvinfo : EIATTR_MIN_STACK_SIZE
	.align		4
.L_5:
        /*0024*/ 	.byte	0x04, 0x12
        /*0026*/ 	.short	(.L_7 - .L_6)
	.align		4
.L_6:
        /*0028*/ 	.word	index@(triton_poi_fused_cat_2)
        /*002c*/ 	.word	0x00000000
.L_7:


//--------------------- .nv.info.triton_poi_fused_cat_2 --------------------------
	.section	.nv.info.triton_poi_fused_cat_2,"",@"SHT_CUDA_INFO"
	.sectionflags	@""
	.align	4


	//----- nvinfo : EIATTR_CUDA_API_VERSION
	.align		4
        /*0000*/ 	.byte	0x04, 0x37
        /*0002*/ 	.short	(.L_9 - .L_8)
.L_8:
        /*0004*/ 	.word	0x0000007c


	//----- nvinfo : EIATTR_KPARAM_INFO
	.align		4
.L_9:
        /*0008*/ 	.byte	0x04, 0x17
        /*000a*/ 	.short	(.L_11 - .L_10)
.L_10:
        /*000c*/ 	.word	0x00000000
        /*0010*/ 	.short	0x0006
        /*0012*/ 	.short	0x0030
        /*0014*/ 	.byte	0x00, 0xf0, 0x11, 0x00


	//----- nvinfo : EIATTR_KPARAM_INFO
	.align		4
.L_11:
        /*0018*/ 	.byte	0x04, 0x17
        /*001a*/ 	.short	(.L_13 - .L_12)
.L_12:
        /*001c*/ 	.word	0x00000000
        /*0020*/ 	.short	0x0005
        /*0022*/ 	.short	0x0028
        /*0024*/ 	.byte	0x00, 0xf4, 0x21, 0x00


	//----- nvinfo : EIATTR_KPARAM_INFO
	.align		4
.L_13:
        /*0028*/ 	.byte	0x04, 0x17
        /*002a*/ 	.short	(.L_15 - .L_14)
.L_14:
        /*002c*/ 	.word	0x00000000
        /*0030*/ 	.short	0x0004
        /*0032*/ 	.short	0x0020
        /*0034*/ 	.byte	0x00, 0xf4, 0x21, 0x00


	//----- nvinfo : EIATTR_KPARAM_INFO
	.align		4
.L_15:
        /*0038*/ 	.byte	0x04, 0x17
        /*003a*/ 	.short	(.L_17 - .L_16)
.L_16:
        /*003c*/ 	.word	0x00000000
        /*0040*/ 	.short	0x0003
        /*0042*/ 	.short	0x0018
        /*0044*/ 	.byte	0x00, 0xf4, 0x21, 0x00


	//----- nvinfo : EIATTR_KPARAM_INFO
	.align		4
.L_17:
        /*0048*/ 	.byte	0x04, 0x17
        /*004a*/ 	.short	(.L_19 - .L_18)
.L_18:
        /*004c*/ 	.word	0x00000000
        /*0050*/ 	.short	0x0002
        /*0052*/ 	.short	0x0010
        /*0054*/ 	.byte	0x00, 0xf4, 0x21, 0x00


	//----- nvinfo : EIATTR_KPARAM_INFO
	.align		4
.L_19:
        /*0058*/ 	.byte	0x04, 0x17
        /*005a*/ 	.short	(.L_21 - .L_20)
.L_20:
        /*005c*/ 	.word	0x00000000
        /*0060*/ 	.short	0x0001
        /*0062*/ 	.short	0x0008
        /*0064*/ 	.byte	0x00, 0xf4, 0x21, 0x00


	//----- nvinfo : EIATTR_KPARAM_INFO
	.align		4
.L_21:
        /*0068*/ 	.byte	0x04, 0x17
        /*006a*/ 	.short	(.L_23 - .L_22)
.L_22:
        /*006c*/ 	.word	0x00000000
        /*0070*/ 	.short	0x0000
        /*0072*/ 	.short	0x0000
        /*0074*/ 	.byte	0x00, 0xf4, 0x21, 0x00


	//----- nvinfo : EIATTR_SPARSE_MMA_MASK
	.align		4
.L_23:
        /*0078*/ 	.byte	0x03, 0x50
        /*007a*/ 	.short	0x0000


	//----- nvinfo : EIATTR_MAXREG_COUNT
	.align		4
        /*007c*/ 	.byte	0x03, 0x1b
        /*007e*/ 	.short	0x00ff


	//----- nvinfo : EIATTR_EXIT_INSTR_OFFSETS
	.align		4
        /*0080*/ 	.byte	0x04, 0x1c
        /*0082*/ 	.short	(.L_25 - .L_24)


	//   ....[0]....
.L_24:
        /*0084*/ 	.word	0x00000e10


	//   ....[1]....
        /*0088*/ 	.word	0x00000e30


	//----- nvinfo : EIATTR_REQNTID
	.align		4
.L_25:
        /*008c*/ 	.byte	0x04, 0x10
        /*008e*/ 	.short	(.L_27 - .L_26)
.L_26:
        /*0090*/ 	.word	0x00000080
        /*0094*/ 	.word	0x00000001
        /*0098*/ 	.word	0x00000001


	//----- nvinfo : EIATTR_CBANK_PARAM_SIZE
	.align		4
.L_27:
        /*009c*/ 	.byte	0x03, 0x19
        /*009e*/ 	.short	0x0034


	//----- nvinfo : EIATTR_PARAM_CBANK
	.align		4
        /*00a0*/ 	.byte	0x04, 0x0a
        /*00a2*/ 	.short	(.L_29 - .L_28)
	.align		4
.L_28:
        /*00a4*/ 	.word	index@(.nv.constant0.triton_poi_fused_cat_2)
        /*00a8*/ 	.short	0x0210
        /*00aa*/ 	.short	0x0034


	//----- nvinfo : EIATTR_SW_WAR
	.align		4
.L_29:
        /*00ac*/ 	.byte	0x04, 0x36
        /*00ae*/ 	.short	(.L_31 - .L_30)
.L_30:
        /*00b0*/ 	.word	0x00000008
.L_31:


//--------------------- .nv.callgraph             --------------------------
	.section	.nv.callgraph,"",@"SHT_CUDA_CALLGRAPH"
	.align	4
	.sectionentsize	8
	.align		4
        /*0000*/ 	.word	0x00000000
	.align		4
        /*0004*/ 	.word	0xffffffff
	.align		4
        /*0008*/ 	.word	0x00000000
	.align		4
        /*000c*/ 	.word	0xfffffffe
	.align		4
        /*0010*/ 	.word	0x00000000
	.align		4
        /*0014*/ 	.word	0xfffffffd
	.align		4
        /*0018*/ 	.word	0x00000000
	.align		4
        /*001c*/ 	.word	0xfffffffc


//--------------------- .text.triton_poi_fused_cat_2 --------------------------
	.section	.text.triton_poi_fused_cat_2,"ax",@progbits
	.align	128
        .global         triton_poi_fused_cat_2
        .type           triton_poi_fused_cat_2,@function
        .size           triton_poi_fused_cat_2,(.L_x_1 - triton_poi_fused_cat_2)
        .other          triton_poi_fused_cat_2,@"STO_CUDA_ENTRY STV_DEFAULT"
triton_poi_fused_cat_2:
.text.triton_poi_fused_cat_2:
[----:B------:R-:W0:Y:S02]  /*0000*/  LDC R1, c[0x0][0x28] ;  /* 0x00000a00ff017b82 */ /* 0x000e240000000800 */
[----:B------:R-:W1:Y:S01]  /*0010*/  S2R R0, SR_TID.X ;  /* 0x0000000000007919 */ /* 0x000e620000002100 */
[----:B------:R-:W2:Y:S01]  /*0020*/  LDC.64 R10, c[0x0][0x218] ;  /* 0x00008600ff0a7b82 */ /* 0x000ea20000000a00 */
[----:B------:R-:W-:Y:S01]  /*0030*/  ULDC.64 UR4, c[0x0][0x208] ;  /* 0x0000820000047ab9 */ /* 0x000fe20000000a00 */
[----:B------:R-:W3:Y:S01]  /*0040*/  S2R R5, SR_CTAID.X ;  /* 0x0000000000057919 */ /* 0x000ee20000002500 */
[----:B------:R-:W-:-:S05]  /*0050*/  CS2R R8, SRZ ;  /* 0x0000000000087805 */ /* 0x000fca000001ff00 */
[----:B------:R-:W4:Y:S08]  /*0060*/  LDC.64 R28, c[0x0][0x210] ;  /* 0x00008400ff1c7b82 */ /* 0x000f300000000a00 */
[----:B------:R-:W5:Y:S01]  /*0070*/  LDC.64 R26, c[0x0][0x220] ;  /* 0x00008800ff1a7b82 */ /* 0x000f620000000a00 */
[----:B-1----:R-:W-:Y:S01]  /*0080*/  IMAD.SHL.U32 R0, R0, 0x2, RZ ;  /* 0x0000000200007824 */ /* 0x002fe200078e00ff */
[----:B---3--:R-:W-:-:S04]  /*0090*/  SHF.R.S32.HI R7, RZ, 0x17, R5 ;  /* 0x00000017ff077819 */ /* 0x008fc80000011405 */
[----:B------:R-:W-:Y:S02]  /*00a0*/  LOP3.LUT R0, R0, 0xfe, RZ, 0xc0, !PT ;  /* 0x000000fe00007812 */ /* 0x000fe400078ec0ff */
[----:B------:R-:W-:-:S03]  /*00b0*/  SGXT R7, R7, 0x1 ;  /* 0x000000010707781a */ /* 0x000fc60000000200 */
[----:B------:R-:W-:-:S05]  /*00c0*/  IMAD R0, R5, 0x100, R0 ;  /* 0x0000010005007824 */ /* 0x000fca00078e0200 */
[----:B------:R-:W-:Y:S02]  /*00d0*/  SHF.R.S32.HI R3, RZ, 0x1f, R0 ;  /* 0x0000001fff037819 */ /* 0x000fe40000011400 */
[-C--:B------:R-:W-:Y:S02]  /*00e0*/  LEA.HI R7, R7, R0.reuse, RZ, 0x6 ;  /* 0x0000000007077211 */ /* 0x080fe400078f30ff */
[----:B------:R-:W-:Y:S02]  /*00f0*/  LEA.HI R3, R3, R0, RZ, 0x4 ;  /* 0x0000000003037211 */ /* 0x000fe400078f20ff */
[----:B------:R-:W-:Y:S02]  /*0100*/  SHF.R.S32.HI R7, RZ, 0x6, R7 ;  /* 0x00000006ff077819 */ /* 0x000fe40000011407 */
[----:B------:R-:W-:Y:S02]  /*0110*/  SHF.R.S32.HI R18, RZ, 0x4, R3 ;  /* 0x00000004ff127819 */ /* 0x000fe40000011403 */
[----:B------:R-:W-:-:S02]  /*0120*/  LOP3.LUT R3, R3, 0xfffffff0, RZ, 0xc0, !PT ;  /* 0xfffffff003037812 */ /* 0x000fc400078ec0ff */
[----:B------:R-:W-:-:S03]  /*0130*/  LEA.HI R2, R18, R18, RZ, 0x2 ;  /* 0x0000001212027211 */ /* 0x000fc600078f10ff */
[----:B------:R-:W-:Y:S01]  /*0140*/  IMAD.IADD R3, R0, 0x1, -R3 ;  /* 0x0000000100037824 */ /* 0x000fe200078e0a03 */
[----:B------:R-:W-:-:S04]  /*0150*/  LOP3.LUT R5, R2, 0xfffffffc, RZ, 0xc0, !PT ;  /* 0xfffffffc02057812 */ /* 0x000fc800078ec0ff */
[----:B------:R-:W-:Y:S02]  /*0160*/  IADD3 R18, R18, -R5, RZ ;  /* 0x8000000512127210 */ /* 0x000fe40007ffe0ff */
[C---:B------:R-:W-:Y:S02]  /*0170*/  LEA R22, R7.reuse, R3, 0x4 ;  /* 0x0000000307167211 */ /* 0x040fe400078e20ff */
[----:B------:R-:W-:Y:S02]  /*0180*/  CS2R R2, SRZ ;  /* 0x0000000000027805 */ /* 0x000fe4000001ff00 */
[----:B------:R-:W-:Y:S01]  /*0190*/  ISETP.GE.AND P2, PT, R18, 0x1, PT ;  /* 0x000000011200780c */ /* 0x000fe20003f46270 */
[----:B------:R-:W-:-:S03]  /*01a0*/  IMAD R23, R7, 0x30, R22 ;  /* 0x0000003007177824 */ /* 0x000fc600078e0216 */
[----:B------:R-:W-:Y:S01]  /*01b0*/  ISETP.LT.AND P0, PT, R0, 0x100, !P2 ;  /* 0x000001000000780c */ /* 0x000fe20005701270 */
[----:B--2---:R-:W-:-:S12]  /*01c0*/  IMAD.WIDE R6, R23, 0x4, R10 ;  /* 0x0000000417067825 */ /* 0x004fd800078e020a */
[----:B------:R1:W2:Y:S01]  /*01d0*/  @P0 LDG.E.EL.64 R2, desc[UR4][R6.64] ;  /* 0x0000000406020981 */ /* 0x0002a2000c2e1b00 */
[----:B------:R-:W-:Y:S01]  /*01e0*/  ISETP.NE.AND P1, PT, R18, 0x1, PT ;  /* 0x000000011200780c */ /* 0x000fe20003f25270 */
[----:B------:R-:W-:-:S03]  /*01f0*/  VIADD R13, R23, 0x10 ;  /* 0x00000010170d7836 */ /* 0x000fc60000000000 */
[----:B------:R-:W-:Y:S01]  /*0200*/  ISETP.LT.AND P5, PT, R0, 0x100, !P1 ;  /* 0x000001000000780c */ /* 0x000fe20004fa1270 */
[----:B------:R-:W-:-:S12]  /*0210*/  IMAD.WIDE R12, R13, 0x4, R10 ;  /* 0x000000040d0c7825 */ /* 0x000fd800078e020a */
[----:B------:R3:W3:Y:S01]  /*0220*/  @P5 LDG.E.EL.64 R8, desc[UR4][R12.64] ;  /* 0x000000040c085981 */ /* 0x0006e2000c2e1b00 */
[----:B------:R-:W-:Y:S02]  /*0230*/  CS2R R4, SRZ ;  /* 0x0000000000047805 */ /* 0x000fe4000001ff00 */
[----:B-1----:R-:W-:Y:S01]  /*0240*/  CS2R R6, SRZ ;  /* 0x0000000000067805 */ /* 0x002fe2000001ff00 */
[----:B----4-:R-:W-:-:S04]  /*0250*/  IMAD.WIDE R28, R22, 0x4, R28 ;  /* 0x00000004161c7825 */ /* 0x010fc800078e021c */
[----:B-----5:R-:W-:Y:S01]  /*0260*/  IMAD.WIDE R26, R22, 0x4, R26 ;  /* 0x00000004161a7825 */ /* 0x020fe200078e021a */
[----:B------:R-:W4:Y:S04]  /*0270*/  @P5 LDG.E.EL.64 R4, desc[UR4][R28.64] ;  /* 0x000000041c045981 */ /* 0x000f28000c2e1b00 */
[----:B------:R-:W5:Y:S01]  /*0280*/  @P5 LDG.E.EL.64 R6, desc[UR4][R26.64] ;  /* 0x000000041a065981 */ /* 0x000f62000c2e1b00 */
[----:B------:R-:W-:Y:S02]  /*0290*/  ISETP.NE.AND P3, PT, R18, 0x2, PT ;  /* 0x000000021200780c */ /* 0x000fe40003f65270 */
[----:B------:R-:W-:Y:S02]  /*02a0*/  CS2R R14, SRZ ;  /* 0x00000000000e7805 */ /* 0x000fe4000001ff00 */
[----:B------:R-:W-:-:S02]  /*02b0*/  CS2R R16, SRZ ;  /* 0x0000000000107805 */ /* 0x000fc4000001ff00 */
[----:B------:R-:W-:-:S13]  /*02c0*/  ISETP.LT.AND P4, PT, R0, 0x100, !P3 ;  /* 0x000001000000780c */ /* 0x000fda0005f81270 */
[----:B------:R-:W5:Y:S04]  /*02d0*/  @P4 LDG.E.EL.64 R14, desc[UR4][R28.64] ;  /* 0x000000041c0e4981 */ /* 0x000f68000c2e1b00 */
[----:B------:R-:W5:Y:S01]  /*02e0*/  @P4 LDG.E.EL.64 R16, desc[UR4][R26.64] ;  /* 0x000000041a104981 */ /* 0x000f62000c2e1b00 */
[----:B--2---:R-:W-:Y:S02]  /*02f0*/  SEL R2, R2, RZ, P0 ;  /* 0x000000ff02027207 */ /* 0x004fe40000000000 */
[----:B------:R-:W-:-:S03]  /*0300*/  SEL R3, R3, RZ, P0 ;  /* 0x000000ff03037207 */ /* 0x000fc60000000000 */
[----:B------:R-:W-:Y:S02]  /*0310*/  FADD R2, RZ, -R2 ;  /* 0x80000002ff027221 */ /* 0x000fe40000000000 */
[----:B------:R-:W-:Y:S02]  /*0320*/  FADD R3, RZ, -R3 ;  /* 0x80000003ff037221 */ /* 0x000fe40000000000 */
[----:B------:R-:W-:Y:S02]  /*0330*/  FMUL R2, R2, 1.4426950216293334961 ;  /* 0x3fb8aa3b02027820 */ /* 0x000fe40000400000 */
[----:B---3--:R-:W-:-:S03]  /*0340*/  FMUL R12, R3, 1.4426950216293334961 ;  /* 0x3fb8aa3b030c7820 */ /* 0x008fc60000400000 */
[----:B------:R-:W-:Y:S02]  /*0350*/  FSETP.GEU.AND P6, PT, R2, -126, PT ;  /* 0xc2fc00000200780b */ /* 0x000fe40003fce000 */
[----:B------:R-:W-:Y:S02]  /*0360*/  SEL R8, R8, RZ, P5 ;  /* 0x000000ff08087207 */ /* 0x000fe40002800000 */
[----:B------:R-:W-:-:S03]  /*0370*/  SEL R9, R9, RZ, P5 ;  /* 0x000000ff09097207 */ /* 0x000fc60002800000 */
[----:B------:R-:W-:Y:S02]  /*0380*/  FADD R8, RZ, -R8 ;  /* 0x80000008ff087221 */ /* 0x000fe40000000000 */
[----:B------:R-:W-:Y:S01]  /*0390*/  FADD R9, RZ, -R9 ;  /* 0x80000009ff097221 */ /* 0x000fe20000000000 */
[----:B----4-:R-:W-:-:S03]  /*03a0*/  SEL R5, R5, RZ, P5 ;  /* 0x000000ff05057207 */ /* 0x010fc60002800000 */
[----:B------:R-:W-:Y:S01]  /*03b0*/  @!P6 FMUL R2, R2, 0.5 ;  /* 0x3f0000000202e820 */ /* 0x000fe20000400000 */
[----:B------:R-:W-:Y:S01]  /*03c0*/  FMUL R21, R8, 1.4426950216293334961 ;  /* 0x3fb8aa3b08157820 */ /* 0x000fe20000400000 */
[----:B------:R-:W-:Y:S01]  /*03d0*/  FMUL R25, R9, 1.4426950216293334961 ;  /* 0x3fb8aa3b09197820 */ /* 0x000fe20000400000 */
[----:B-----5:R-:W-:Y:S01]  /*03e0*/  SEL R6, R6, RZ, P5 ;  /* 0x000000ff06067207 */ /* 0x020fe20002800000 */
[----:B------:R1:W2:Y:S02]  /*03f0*/  MUFU.EX2 R13, R2 ;  /* 0x00000002000d7308 */ /* 0x0002a40000000800 */
[----:B-1----:R-:W-:Y:S01]  /*0400*/  HFMA2.MMA R2, -RZ, RZ, 1.625, 0 ;  /* 0x3e800000ff027435 */ /* 0x002fe200000001ff */
[----:B--2---:R-:W-:Y:S01]  /*0410*/  @!P6 FMUL R13, R13, R13 ;  /* 0x0000000d0d0de220 */ /* 0x004fe20000400000 */
[----:B------:R-:W-:-:S03]  /*0420*/  FSETP.GEU.AND P6, PT, R12, -126, PT ;  /* 0xc2fc00000c00780b */ /* 0x000fc60003fce000 */
[----:B------:R-:W-:-:S10]  /*0430*/  FADD R13, R13, 1 ;  /* 0x3f8000000d0d7421 */ /* 0x000fd40000000000 */
[----:B------:R-:W-:-:S04]  /*0440*/  @!P6 FMUL R12, R12, 0.5 ;  /* 0x3f0000000c0ce820 */ /* 0x000fc80000400000 */
[----:B------:R-:W1:Y:S02]  /*0450*/  MUFU.EX2 R20, R12 ;  /* 0x0000000c00147308 */ /* 0x000e640000000800 */
[----:B-1----:R-:W-:Y:S01]  /*0460*/  @!P6 FMUL R20, R20, R20 ;  /* 0x000000141414e220 */ /* 0x002fe20000400000 */
[----:B------:R-:W-:-:S03]  /*0470*/  FSETP.GT.AND P6, PT, R13, 8.50705917302346158658e+37, PT ;  /* 0x7e8000000d00780b */ /* 0x000fc60003fc4000 */
[----:B------:R-:W-:Y:S01]  /*0480*/  FADD R20, R20, 1 ;  /* 0x3f80000014147421 */ /* 0x000fe20000000000 */
[----:B------:R-:W-:-:S09]  /*0490*/  FSEL R3, R2, 1, P6 ;  /* 0x3f80000002037808 */ /* 0x000fd20003000000 */
[----:B------:R-:W-:Y:S01]  /*04a0*/  @P6 FMUL R13, R13, 0.25 ;  /* 0x3e8000000d0d6820 */ /* 0x000fe20000400000 */
[----:B------:R-:W-:-:S03]  /*04b0*/  FSETP.GT.AND P6, PT, R20, 8.50705917302346158658e+37, PT ;  /* 0x7e8000001400780b */ /* 0x000fc60003fc4000 */
[----:B------:R1:W2:Y:S01]  /*04c0*/  MUFU.RCP R24, R13 ;  /* 0x0000000d00187308 */ /* 0x0002a20000001000 */
[----:B------:R-:W-:Y:S02]  /*04d0*/  FSEL R12, R2, 1, P6 ;  /* 0x3f800000020c7808 */ /* 0x000fe40003000000 */
[----:B-1----:R-:W-:-:S07]  /*04e0*/  SEL R13, R4, RZ, P5 ;  /* 0x000000ff040d7207 */ /* 0x002fce0002800000 */
[----:B------:R-:W-:Y:S01]  /*04f0*/  @P6 FMUL R20, R20, 0.25 ;  /* 0x3e80000014146820 */ /* 0x000fe20000400000 */
[----:B------:R-:W-:-:S03]  /*0500*/  FSETP.GEU.AND P6, PT, R21, -126, PT ;  /* 0xc2fc00001500780b */ /* 0x000fc60003fce000 */
[----:B------:R1:W3:Y:S01]  /*0510*/  MUFU.RCP R19, R20 ;  /* 0x0000001400137308 */ /* 0x0002e20000001000 */
[----:B--2---:R-:W-:Y:S01]  /*0520*/  FMUL R3, R24, R3 ;  /* 0x0000000318037220 */ /* 0x004fe20000400000 */
[----:B-1----:R-:W-:-:S08]  /*0530*/  SEL R20, R7, RZ, P5 ;  /* 0x000000ff07147207 */ /* 0x002fd00002800000 */
[----:B------:R-:W-:-:S04]  /*0540*/  @!P6 FMUL R21, R21, 0.5 ;  /* 0x3f0000001515e820 */ /* 0x000fc80000400000 */
[----:B------:R-:W1:Y:S01]  /*0550*/  MUFU.EX2 R8, R21 ;  /* 0x0000001500087308 */ /* 0x000e620000000800 */
[----:B---3--:R-:W-:Y:S01]  /*0560*/  FMUL R4, R19, R12 ;  /* 0x0000000c13047220 */ /* 0x008fe20000400000 */
[----:B------:R-:W-:Y:S01]  /*0570*/  FADD R19, R13, R6 ;  /* 0x000000060d137221 */ /* 0x000fe20000000000 */
[----:B------:R-:W-:Y:S01]  /*0580*/  CS2R R12, SRZ ;  /* 0x00000000000c7805 */ /* 0x000fe2000001ff00 */
[----:B-1----:R-:W-:Y:S01]  /*0590*/  @!P6 FMUL R8, R8, R8 ;  /* 0x000000080808e220 */ /* 0x002fe20000400000 */
[----:B------:R-:W-:-:S03]  /*05a0*/  FSETP.GEU.AND P6, PT, R25, -126, PT ;  /* 0xc2fc00001900780b */ /* 0x000fc60003fce000 */
[----:B------:R-:W-:-:S10]  /*05b0*/  FADD R8, R8, 1 ;  /* 0x3f80000008087421 */ /* 0x000fd40000000000 */
[----:B------:R-:W-:-:S04]  /*05c0*/  @!P6 FMUL R25, R25, 0.5 ;  /* 0x3f0000001919e820 */ /* 0x000fc80000400000 */
[----:B------:R-:W1:Y:S02]  /*05d0*/  MUFU.EX2 R9, R25 ;  /* 0x0000001900097308 */ /* 0x000e640000000800 */
[----:B-1----:R-:W-:Y:S01]  /*05e0*/  @!P6 FMUL R9, R9, R9 ;  /* 0x000000090909e220 */ /* 0x002fe20000400000 */
[----:B------:R-:W-:-:S03]  /*05f0*/  FSETP.GT.AND P6, PT, R8, 8.50705917302346158658e+37, PT ;  /* 0x7e8000000800780b */ /* 0x000fc60003fc4000 */
[----:B------:R-:W-:Y:S01]  /*0600*/  FADD R21, R9, 1 ;  /* 0x3f80000009157421 */ /* 0x000fe20000000000 */
[----:B------:R-:W-:-:S04]  /*0610*/  VIADD R9, R23, 0x20 ;  /* 0x0000002017097836 */ /* 0x000fc80000000000 */
[----:B------:R-:W-:Y:S01]  /*0620*/  FSETP.GT.AND P5, PT, R21, 8.50705917302346158658e+37, PT ;  /* 0x7e8000001500780b */ /* 0x000fe20003fa4000 */
[----:B------:R-:W-:-:S05]  /*0630*/  IMAD.WIDE R6, R9, 0x4, R10 ;  /* 0x0000000409067825 */ /* 0x000fca00078e020a */
[----:B------:R1:W2:Y:S01]  /*0640*/  @P4 LDG.E.EL.64 R12, desc[UR4][R6.64] ;  /* 0x00000004060c4981 */ /* 0x0002a2000c2e1b00 */
[----:B------:R-:W-:Y:S01]  /*0650*/  FSEL R24, R2, 1, P5 ;  /* 0x3f80000002187808 */ /* 0x000fe20002800000 */
[----:B------:R-:W-:Y:S01]  /*0660*/  @P6 FMUL R8, R8, 0.25 ;  /* 0x3e80000008086820 */ /* 0x000fe20000400000 */
[----:B------:R-:W-:Y:S01]  /*0670*/  FADD R9, R5, R20 ;  /* 0x0000001405097221 */ /* 0x000fe20000000000 */
[----:B------:R-:W-:-:S03]  /*0680*/  FSEL R5, R2, 1, P6 ;  /* 0x3f80000002057808 */ /* 0x000fc60003000000 */
[----:B------:R-:W-:Y:S01]  /*0690*/  @P5 FMUL R21, R21, 0.25 ;  /* 0x3e80000015155820 */ /* 0x000fe20000400000 */
[----:B------:R-:W3:Y:S01]  /*06a0*/  MUFU.RCP R8, R8 ;  /* 0x0000000800087308 */ /* 0x000ee20000001000 */
[----:B-1----:R-:W-:Y:S02]  /*06b0*/  SEL R7, R14, RZ, P4 ;  /* 0x000000ff0e077207 */ /* 0x002fe40002000000 */
[----:B------:R-:W-:-:S05]  /*06c0*/  SEL R14, R16, RZ, P4 ;  /* 0x000000ff100e7207 */ /* 0x000fca0002000000 */
[----:B------:R-:W1:Y:S01]  /*06d0*/  MUFU.RCP R21, R21 ;  /* 0x0000001500157308 */ /* 0x000e620000001000 */
[----:B------:R-:W-:Y:S01]  /*06e0*/  FADD R14, R7, R14 ;  /* 0x0000000e070e7221 */ /* 0x000fe20000000000 */
[----:B---3--:R-:W-:Y:S01]  /*06f0*/  FMUL R20, R8, R5 ;  /* 0x0000000508147220 */ /* 0x008fe20000400000 */
[----:B------:R-:W-:Y:S02]  /*0700*/  ISETP.GT.AND P5, PT, R18, 0x2, PT ;  /* 0x000000021200780c */ /* 0x000fe40003fa4270 */
[----:B------:R-:W-:Y:S01]  /*0710*/  SEL R17, R17, RZ, P4 ;  /* 0x000000ff11117207 */ /* 0x000fe20002000000 */
[----:B------:R-:W-:Y:S01]  /*0720*/  FFMA R5, R19, R20, R19 ;  /* 0x0000001413057223 */ /* 0x000fe20000000013 */
[----:B-1----:R-:W-:Y:S02]  /*0730*/  FMUL R6, R21, R24 ;  /* 0x0000001815067220 */ /* 0x002fe40000400000 */
[----:B------:R-:W1:Y:S02]  /*0740*/  LDC.64 R24, c[0x0][0x228] ;  /* 0x00008a00ff187b82 */ /* 0x000e640000000a00 */
[----:B------:R-:W-:Y:S01]  /*0750*/  FFMA R6, R9, R6, R9 ;  /* 0x0000000609067223 */ /* 0x000fe20000000009 */
[----:B------:R-:W-:Y:S01]  /*0760*/  CS2R R8, SRZ ;  /* 0x0000000000087805 */ /* 0x000fe2000001ff00 */
[----:B-1----:R-:W-:-:S05]  /*0770*/  IMAD.WIDE R24, R22, 0x4, R24 ;  /* 0x0000000416187825 */ /* 0x002fca00078e0218 */
[----:B------:R-:W3:Y:S01]  /*0780*/  @P4 LDG.E.EL.64 R8, desc[UR4][R24.64] ;  /* 0x0000000418084981 */ /* 0x000ee2000c2e1b00 */
[----:B------:R-:W-:Y:S02]  /*0790*/  CS2R R18, SRZ ;  /* 0x0000000000127805 */ /* 0x000fe4000001ff00 */
[----:B------:R-:W-:Y:S02]  /*07a0*/  CS2R R20, SRZ ;  /* 0x0000000000147805 */ /* 0x000fe4000001ff00 */
[----:B--2---:R-:W-:-:S05]  /*07b0*/  SEL R12, R12, RZ, P4 ;  /* 0x000000ff0c0c7207 */ /* 0x004fca0002000000 */
[----:B------:R-:W-:-:S04]  /*07c0*/  FADD R12, RZ, -R12 ;  /* 0x8000000cff0c7221 */ /* 0x000fc80000000000 */
[----:B------:R-:W-:Y:S01]  /*07d0*/  FMUL R16, R12, 1.4426950216293334961 ;  /* 0x3fb8aa3b0c107820 */ /* 0x000fe20000400000 */
[----:B------:R-:W-:-:S04]  /*07e0*/  SEL R12, R15, RZ, P4 ;  /* 0x000000ff0f0c7207 */ /* 0x000fc80002000000 */
[----:B------:R-:W-:-:S13]  /*07f0*/  FSETP.GEU.AND P6, PT, R16, -126, PT ;  /* 0xc2fc00001000780b */ /* 0x000fda0003fce000 */
[----:B------:R-:W-:-:S04]  /*0800*/  @!P6 FMUL R16, R16, 0.5 ;  /* 0x3f0000001010e820 */ /* 0x000fc80000400000 */
[----:B------:R-:W1:Y:S02]  /*0810*/  MUFU.EX2 R7, R16 ;  /* 0x0000001000077308 */ /* 0x000e640000000800 */
[----:B-1----:R-:W-:Y:S01]  /*0820*/  @!P6 FMUL R7, R7, R7 ;  /* 0x000000070707e220 */ /* 0x002fe20000400000 */
[----:B------:R-:W-:-:S13]  /*0830*/  ISETP.LT.AND P6, PT, R0, 0x100, P5 ;  /* 0x000001000000780c */ /* 0x000fda0002fc1270 */
[----:B------:R1:W2:Y:S01]  /*0840*/  @P6 LDG.E.EL.64 R18, desc[UR4][R26.64] ;  /* 0x000000041a126981 */ /* 0x0002a2000c2e1b00 */
[----:B---3--:R-:W-:Y:S01]  /*0850*/  SEL R15, R8, RZ, P4 ;  /* 0x000000ff080f7207 */ /* 0x008fe20002000000 */
[----:B------:R-:W-:Y:S01]  /*0860*/  FADD R8, R12, R17 ;  /* 0x000000110c087221 */ /* 0x000fe20000000000 */
[----:B------:R-:W-:Y:S01]  /*0870*/  CS2R R16, SRZ ;  /* 0x0000000000107805 */ /* 0x000fe2000001ff00 */
[----:B------:R3:W4:Y:S02]  /*0880*/  @P6 LDG.E.EL.64 R20, desc[UR4][R24.64] ;  /* 0x0000000418146981 */ /* 0x000724000c2e1b00 */
[----:B------:R-:W-:Y:S01]  /*0890*/  FADD R12, R14, R15 ;  /* 0x0000000f0e0c7221 */ /* 0x000fe20000000000 */
[----:B------:R-:W-:Y:S02]  /*08a0*/  CS2R R14, SRZ ;  /* 0x00000000000e7805 */ /* 0x000fe4000001ff00 */
[----:B-1----:R-:W-:Y:S01]  /*08b0*/  IADD3 R27, R23, 0x30, RZ ;  /* 0x00000030171b7810 */ /* 0x002fe20007ffe0ff */
[----:B------:R-:W5:Y:S04]  /*08c0*/  @P6 LDG.E.EL.64 R16, desc[UR4][R28.64] ;  /* 0x000000041c106981 */ /* 0x000f68000c2e1b00 */
[----:B------:R1:W2:Y:S01]  /*08d0*/  @P0 LDG.E.EL.64 R14, desc[UR4][R28.64] ;  /* 0x000000041c0e0981 */ /* 0x0002a2000c2e1b00 */
[----:B---3--:R-:W3:Y:S01]  /*08e0*/  LDC.64 R24, c[0x0][0x230] ;  /* 0x00008c00ff187b82 */ /* 0x008ee20000000a00 */
[----:B-1----:R-:W-:Y:S01]  /*08f0*/  IMAD.WIDE R28, R27, 0x4, R10 ;  /* 0x000000041b1c7825 */ /* 0x002fe200078e020a */
[----:B------:R-:W-:-:S06]  /*0900*/  CS2R R10, SRZ ;  /* 0x00000000000a7805 */ /* 0x000fcc000001ff00 */
[----:B------:R-:W2:Y:S01]  /*0910*/  @P6 LDG.E.EL.64 R10, desc[UR4][R28.64] ;  /* 0x000000041c0a6981 */ /* 0x000ea2000c2e1b00 */
[----:B---3--:R-:W-:Y:S01]  /*0920*/  IMAD.WIDE R24, R22, 0x4, R24 ;  /* 0x0000000416187825 */ /* 0x008fe200078e0218 */
[----:B------:R-:W-:-:S06]  /*0930*/  CS2R R22, SRZ ;  /* 0x0000000000167805 */ /* 0x000fcc000001ff00 */
[----:B------:R1:W3:Y:S01]  /*0940*/  @P6 LDG.E.EL.64 R22, desc[UR4][R24.64] ;  /* 0x0000000418166981 */ /* 0x0002e2000c2e1b00 */
[----:B------:R-:W-:Y:S01]  /*0950*/  FADD R7, R7, 1 ;  /* 0x3f80000007077421 */ /* 0x000fe20000000000 */
[----:B------:R-:W-:Y:S02]  /*0960*/  SEL R9, R9, RZ, P4 ;  /* 0x000000ff09097207 */ /* 0x000fe40002000000 */
[----:B------:R-:W-:Y:S02]  /*0970*/  SEL R13, R13, RZ, P4 ;  /* 0x000000ff0d0d7207 */ /* 0x000fe40002000000 */
[----:B------:R-:W-:-:S03]  /*0980*/  FSETP.GT.AND P4, PT, R7, 8.50705917302346158658e+37, PT ;  /* 0x7e8000000700780b */ /* 0x000fc60003f84000 */
[----:B------:R-:W-:-:S04]  /*0990*/  FADD R13, RZ, -R13 ;  /* 0x8000000dff0d7221 */ /* 0x000fc80000000000 */
[----:B------:R-:W-:Y:S01]  /*09a0*/  FMUL R26, R13, 1.4426950216293334961 ;  /* 0x3fb8aa3b0d1a7820 */ /* 0x000fe20000400000 */
[----:B------:R-:W-:-:S05]  /*09b0*/  FSEL R13, R2, 1, P4 ;  /* 0x3f800000020d7808 */ /* 0x000fca0002000000 */
[----:B------:R-:W-:Y:S01]  /*09c0*/  @P4 FMUL R7, R7, 0.25 ;  /* 0x3e80000007074820 */ /* 0x000fe20000400000 */
[----:B------:R-:W-:-:S13]  /*09d0*/  FSETP.GEU.AND P4, PT, R26, -126, PT ;  /* 0xc2fc00001a00780b */ /* 0x000fda0003f8e000 */
[----:B------:R-:W-:-:S04]  /*09e0*/  @!P4 FMUL R26, R26, 0.5 ;  /* 0x3f0000001a1ac820 */ /* 0x000fc80000400000 */
[----:B-1----:R-:W1:Y:S02]  /*09f0*/  MUFU.EX2 R25, R26 ;  /* 0x0000001a00197308 */ /* 0x002e640000000800 */
[----:B-1----:R-:W-:Y:S01]  /*0a00*/  @!P4 FMUL R25, R25, R25 ;  /* 0x000000191919c220 */ /* 0x002fe20000400000 */
[----:B------:R-:W-:-:S05]  /*0a10*/  FADD R24, R8, R9 ;  /* 0x0000000908187221 */ /* 0x000fca0000000000 */
[----:B------:R-:W-:Y:S01]  /*0a20*/  MUFU.RCP R26, R7 ;  /* 0x00000007001a7308 */ /* 0x000fe20000001000 */
[----:B--2---:R-:W-:-:S05]  /*0a30*/  SEL R10, R10, RZ, P6 ;  /* 0x000000ff0a0a7207 */ /* 0x004fca0003000000 */
[----:B------:R-:W-:-:S04]  /*0a40*/  FADD R10, RZ, -R10 ;  /* 0x8000000aff0a7221 */ /* 0x000fc80000000000 */
[----:B------:R-:W-:-:S05]  /*0a50*/  FMUL R27, R10, 1.4426950216293334961 ;  /* 0x3fb8aa3b0a1b7820 */ /* 0x000fca0000400000 */
[----:B------:R-:W-:Y:S02]  /*0a60*/  FSETP.GEU.AND P4, PT, R27, -126, PT ;  /* 0xc2fc00001b00780b */ /* 0x000fe40003f8e000 */
[----:B------:R-:W-:-:S11]  /*0a70*/  SEL R11, R11, RZ, P6 ;  /* 0x000000ff0b0b7207 */ /* 0x000fd60003000000 */
[----:B------:R-:W-:-:S04]  /*0a80*/  @!P4 FMUL R27, R27, 0.5 ;  /* 0x3f0000001b1bc820 */ /* 0x000fc80000400000 */
[----:B------:R-:W1:Y:S01]  /*0a90*/  MUFU.EX2 R9, R27 ;  /* 0x0000001b00097308 */ /* 0x000e620000000800 */
[----:B------:R-:W-:-:S04]  /*0aa0*/  FADD R11, RZ, -R11 ;  /* 0x8000000bff0b7221 */ /* 0x000fc80000000000 */
[----:B------:R-:W-:Y:S01]  /*0ab0*/  FMUL R28, R11, 1.4426950216293334961 ;  /* 0x3fb8aa3b0b1c7820 */ /* 0x000fe20000400000 */
[----:B-1----:R-:W-:-:S04]  /*0ac0*/  @!P4 FMUL R9, R9, R9 ;  /* 0x000000090909c220 */ /* 0x002fc80000400000 */
[----:B------:R-:W-:-:S13]  /*0ad0*/  FSETP.GEU.AND P4, PT, R28, -126, PT ;  /* 0xc2fc00001c00780b */ /* 0x000fda0003f8e000 */
[----:B------:R-:W-:-:S04]  /*0ae0*/  @!P4 FMUL R28, R28, 0.5 ;  /* 0x3f0000001c1cc820 */ /* 0x000fc80000400000 */
[----:B------:R-:W1:Y:S01]  /*0af0*/  MUFU.EX2 R8, R28 ;  /* 0x0000001c00087308 */ /* 0x000e620000000800 */
[----:B------:R-:W-:Y:S01]  /*0b00*/  FADD R10, R25, 1 ;  /* 0x3f800000190a7421 */ /* 0x000fe20000000000 */
[----:B-----5:R-:W-:Y:S02]  /*0b10*/  SEL R16, R16, RZ, P6 ;  /* 0x000000ff10107207 */ /* 0x020fe40003000000 */
[----:B------:R-:W-:Y:S01]  /*0b20*/  SEL R11, R18, RZ, P6 ;  /* 0x000000ff120b7207 */ /* 0x000fe20003000000 */
[----:B-1----:R-:W-:Y:S01]  /*0b30*/  @!P4 FMUL R8, R8, R8 ;  /* 0x000000080808c220 */ /* 0x002fe20000400000 */
[----:B------:R-:W-:-:S03]  /*0b40*/  FSETP.GT.AND P4, PT, R10, 8.50705917302346158658e+37, PT ;  /* 0x7e8000000a00780b */ /* 0x000fc60003f84000 */
[----:B------:R-:W-:Y:S01]  /*0b50*/  FADD R11, R16, R11 ;  /* 0x0000000b100b7221 */ /* 0x000fe20000000000 */
[----:B------:R-:W-:Y:S01]  /*0b60*/  SEL R16, R19, RZ, P6 ;  /* 0x000000ff13107207 */ /* 0x000fe20003000000 */
[----:B------:R-:W-:Y:S01]  /*0b70*/  FADD R19, R9, 1 ;  /* 0x3f80000009137421 */ /* 0x000fe20000000000 */
[----:B------:R-:W-:Y:S01]  /*0b80*/  FADD R25, R8, 1 ;  /* 0x3f80000008197421 */ /* 0x000fe20000000000 */
[----:B------:R-:W-:Y:S01]  /*0b90*/  SEL R17, R17, RZ, P6 ;  /* 0x000000ff11117207 */ /* 0x000fe20003000000 */
[----:B------:R-:W1:Y:S01]  /*0ba0*/  LDC.64 R8, c[0x0][0x238] ;  /* 0x00008e00ff087b82 */ /* 0x000e620000000a00 */
[----:B----4-:R-:W-:Y:S02]  /*0bb0*/  SEL R20, R20, RZ, P6 ;  /* 0x000000ff14147207 */ /* 0x010fe40003000000 */
[----:B------:R-:W-:Y:S02]  /*0bc0*/  FSEL R18, R2, 1, P4 ;  /* 0x3f80000002127808 */ /* 0x000fe40002000000 */
[----:B------:R-:W-:Y:S01]  /*0bd0*/  SEL R21, R21, RZ, P6 ;  /* 0x000000ff15157207 */ /* 0x000fe20003000000 */
[----:B------:R-:W-:Y:S01]  /*0be0*/  @P4 FMUL R10, R10, 0.25 ;  /* 0x3e8000000a0a4820 */ /* 0x000fe20000400000 */
[----:B---3--:R-:W-:-:S02]  /*0bf0*/  SEL R22, R22, RZ, P6 ;  /* 0x000000ff16167207 */ /* 0x008fc40003000000 */
[----:B------:R-:W-:Y:S02]  /*0c00*/  SEL R23, R23, RZ, P6 ;  /* 0x000000ff17177207 */ /* 0x000fe40003000000 */
[----:B------:R-:W-:Y:S02]  /*0c10*/  FSETP.GT.AND P4, PT, R19, 8.50705917302346158658e+37, PT ;  /* 0x7e8000001300780b */ /* 0x000fe40003f84000 */
[----:B------:R-:W-:Y:S01]  /*0c20*/  FSETP.GT.AND P6, PT, R25, 8.50705917302346158658e+37, PT ;  /* 0x7e8000001900780b */ /* 0x000fe20003fc4000 */
[----:B------:R-:W2:Y:S10]  /*0c30*/  MUFU.RCP R29, R10 ;  /* 0x0000000a001d7308 */ /* 0x000eb40000001000 */
[----:B------:R-:W-:-:S02]  /*0c40*/  @P4 FMUL R19, R19, 0.25 ;  /* 0x3e80000013134820 */ /* 0x000fc40000400000 */
[----:B------:R-:W-:-:S04]  /*0c50*/  @P6 FMUL R25, R25, 0.25 ;  /* 0x3e80000019196820 */ /* 0x000fc80000400000 */
[----:B------:R-:W3:Y:S01]  /*0c60*/  MUFU.RCP R19, R19 ;  /* 0x0000001300137308 */ /* 0x000ee20000001000 */
[----:B------:R-:W-:Y:S01]  /*0c70*/  FMUL R27, R26, R13 ;  /* 0x0000000d1a1b7220 */ /* 0x000fe20000400000 */
[----:B--2---:R-:W-:-:S06]  /*0c80*/  FMUL R13, R29, R18 ;  /* 0x000000121d0d7220 */ /* 0x004fcc0000400000 */
[----:B------:R-:W2:Y:S01]  /*0c90*/  MUFU.RCP R25, R25 ;  /* 0x0000001900197308 */ /* 0x000ea20000001000 */
[----:B------:R-:W-:Y:S01]  /*0ca0*/  FADD R18, R17, R16 ;  /* 0x0000001011127221 */ /* 0x000fe20000000000 */
[C---:B------:R-:W-:Y:S01]  /*0cb0*/  FSEL R16, R2.reuse, 1, P4 ;  /* 0x3f80000002107808 */ /* 0x040fe20002000000 */
[----:B------:R-:W-:Y:S01]  /*0cc0*/  FADD R11, R11, R20 ;  /* 0x000000140b0b7221 */ /* 0x000fe20000000000 */
[----:B------:R-:W-:Y:S01]  /*0cd0*/  FSEL R2, R2, 1, P6 ;  /* 0x3f80000002027808 */ /* 0x000fe20003000000 */
[----:B------:R-:W-:Y:S01]  /*0ce0*/  FADD R18, R18, R21 ;  /* 0x0000001512127221 */ /* 0x000fe20000000000 */
[----:B------:R-:W-:Y:S02]  /*0cf0*/  SEL R14, R14, RZ, P0 ;  /* 0x000000ff0e0e7207 */ /* 0x000fe40000000000 */
[----:B------:R-:W-:Y:S02]  /*0d00*/  SEL R15, R15, RZ, P0 ;  /* 0x000000ff0f0f7207 */ /* 0x000fe40000000000 */
[----:B------:R-:W-:Y:S01]  /*0d10*/  ISETP.GE.AND P0, PT, R0, 0x100, PT ;  /* 0x000001000000780c */ /* 0x000fe20003f06270 */
[----:B------:R-:W-:Y:S01]  /*0d20*/  FADD R11, R11, R22 ;  /* 0x000000160b0b7221 */ /* 0x000fe20000000000 */
[----:B---3--:R-:W-:Y:S01]  /*0d30*/  FMUL R16, R19, R16 ;  /* 0x0000001013107220 */ /* 0x008fe20000400000 */
[----:B------:R-:W-:Y:S01]  /*0d40*/  FADD R23, R18, R23 ;  /* 0x0000001712177221 */ /* 0x000fe20000000000 */
[----:B--2---:R-:W-:-:S02]  /*0d50*/  FMUL R2, R25, R2 ;  /* 0x0000000219027220 */ /* 0x004fc40000400000 */
[----:B------:R-:W-:Y:S02]  /*0d60*/  FFMA R16, R11, R16, R11 ;  /* 0x000000100b107223 */ /* 0x000fe4000000000b */
[----:B------:R-:W-:Y:S01]  /*0d70*/  FFMA R7, R23, R2, R23 ;  /* 0x0000000217077223 */ /* 0x000fe20000000017 */
[----:B------:R-:W-:Y:S01]  /*0d80*/  FFMA R12, R12, R27, R12 ;  /* 0x0000001b0c0c7223 */ /* 0x000fe2000000000c */
[----:B------:R-:W-:Y:S01]  /*0d90*/  FFMA R13, R24, R13, R24 ;  /* 0x0000000d180d7223 */ /* 0x000fe20000000018 */
[----:B------:R-:W-:Y:S02]  /*0da0*/  @P3 FSEL R12, R16, RZ, P5 ;  /* 0x000000ff100c3208 */ /* 0x000fe40002800000 */
[----:B------:R-:W-:Y:S01]  /*0db0*/  @P3 FSEL R13, R7, RZ, P5 ;  /* 0x000000ff070d3208 */ /* 0x000fe20002800000 */
[----:B------:R-:W-:Y:S01]  /*0dc0*/  FFMA R2, R14, R3, R14 ;  /* 0x000000030e027223 */ /* 0x000fe2000000000e */
[----:B------:R-:W-:Y:S01]  /*0dd0*/  FFMA R3, R15, R4, R15 ;  /* 0x000000040f037223 */ /* 0x000fe2000000000f */
[----:B-1----:R-:W-:Y:S01]  /*0de0*/  IMAD.WIDE R8, R0, 0x4, R8 ;  /* 0x0000000400087825 */ /* 0x002fe200078e0208 */
[----:B------:R-:W-:-:S02]  /*0df0*/  @P2 FSEL R2, R5, R12, !P1 ;  /* 0x0000000c05022208 */ /* 0x000fc40004800000 */
[----:B------:R-:W-:Y:S01]  /*0e00*/  @P2 FSEL R3, R6, R13, !P1 ;  /* 0x0000000d06032208 */ /* 0x000fe20004800000 */
[----:B------:R-:W-:Y:S06]  /*0e10*/  @P0 EXIT ;  /* 0x000000000000094d */ /* 0x000fec0003800000 */
[----:B------:R-:W-:Y:S01]  /*0e20*/  STG.E.64 desc[UR4][R8.64], R2 ;  /* 0x0000000208007986 */ /* 0x000fe2000c101b04 */
[----:B------:R-:W-:Y:S05]  /*0e30*/  EXIT ;  /* 0x000000000000794d */ /* 0x000fea0003800000 */
.L_x_0:
[----:B------:R-:W-:-:S00]  /*0e40*/  BRA `(.L_x_0) ;  /* 0xfffffffc00fc7947 */ /* 0x000fc0000383ffff */
[----:B------:R-:W-:-:S00]  /*0e50*/  NOP ;  /* 0x0000000000007918 */ /* 0x000fc00000000000 */
        /* <DEDUP_REMOVED lines=10> */
.L_x_1:


//--------------------- .nv.constant0.triton_poi_fused_cat_2 --------------------------
	.section	.nv.constant0.triton_poi_fused_cat_2,"a",@progbits
	.sectionflags	@""
	.align	4
.nv.constant0.triton_poi_fused_cat_2:
	.zero		580
